//
// Generated by NVIDIA NVVM Compiler
//
// Compiler Build ID: CL-36424714
// Cuda compilation tools, release 13.0, V13.0.88
// Based on NVVM 20.0.0
//

.version 9.0
.target sm_100
.address_size 64

	// .globl	_Z13image_processPhS_S_mmmS_S_S_mmm

.visible .entry _Z13image_processPhS_S_mmmS_S_S_mmm(
	.param .u64 .ptr .align 1 _Z13image_processPhS_S_mmmS_S_S_mmm_param_0,
	.param .u64 .ptr .align 1 _Z13image_processPhS_S_mmmS_S_S_mmm_param_1,
	.param .u64 .ptr .align 1 _Z13image_processPhS_S_mmmS_S_S_mmm_param_2,
	.param .u64 _Z13image_processPhS_S_mmmS_S_S_mmm_param_3,
	.param .u64 _Z13image_processPhS_S_mmmS_S_S_mmm_param_4,
	.param .u64 _Z13image_processPhS_S_mmmS_S_S_mmm_param_5,
	.param .u64 .ptr .align 1 _Z13image_processPhS_S_mmmS_S_S_mmm_param_6,
	.param .u64 .ptr .align 1 _Z13image_processPhS_S_mmmS_S_S_mmm_param_7,
	.param .u64 .ptr .align 1 _Z13image_processPhS_S_mmmS_S_S_mmm_param_8,
	.param .u64 _Z13image_processPhS_S_mmmS_S_S_mmm_param_9,
	.param .u64 _Z13image_processPhS_S_mmmS_S_S_mmm_param_10,
	.param .u64 _Z13image_processPhS_S_mmmS_S_S_mmm_param_11
)
{
	.reg .pred 	%p<11>;
	.reg .b16 	%rs<32>;
	.reg .b32 	%r<48>;
	.reg .b64 	%rd<68>;
	.reg .b64 	%fd<104>;

	ld.param.u64 	%rd18, [_Z13image_processPhS_S_mmmS_S_S_mmm_param_0];
	ld.param.u64 	%rd19, [_Z13image_processPhS_S_mmmS_S_S_mmm_param_1];
	ld.param.u64 	%rd20, [_Z13image_processPhS_S_mmmS_S_S_mmm_param_2];
	ld.param.u64 	%rd21, [_Z13image_processPhS_S_mmmS_S_S_mmm_param_6];
	ld.param.u64 	%rd22, [_Z13image_processPhS_S_mmmS_S_S_mmm_param_7];
	ld.param.u64 	%rd23, [_Z13image_processPhS_S_mmmS_S_S_mmm_param_8];
	ld.param.u64 	%rd24, [_Z13image_processPhS_S_mmmS_S_S_mmm_param_9];
	ld.param.u64 	%rd25, [_Z13image_processPhS_S_mmmS_S_S_mmm_param_10];
	ld.param.u64 	%rd26, [_Z13image_processPhS_S_mmmS_S_S_mmm_param_11];
	cvta.to.global.u64 	%rd1, %rd20;
	cvta.to.global.u64 	%rd2, %rd19;
	cvta.to.global.u64 	%rd3, %rd18;
	cvta.to.global.u64 	%rd4, %rd23;
	cvta.to.global.u64 	%rd5, %rd22;
	cvta.to.global.u64 	%rd6, %rd21;
	mov.u32 	%r2, %ctaid.y;
	mov.u32 	%r3, %ntid.y;
	mov.u32 	%r4, %tid.y;
	mad.lo.s32 	%r5, %r2, %r3, %r4;
	mov.u32 	%r6, %ctaid.x;
	mov.u32 	%r7, %ntid.x;
	mov.u32 	%r8, %tid.x;
	mad.lo.s32 	%r9, %r6, %r7, %r8;
	cvt.u64.u32 	%rd7, %r5;
	mul.lo.s64 	%rd8, %rd24, %rd7;
	cvt.s64.s32 	%rd9, %r9;
	add.s64 	%rd27, %rd8, %rd9;
	add.s64 	%rd10, %rd6, %rd27;
	mov.b16 	%rs1, 0;
	st.global.u8 	[%rd10], %rs1;
	mul.lo.s64 	%rd11, %rd25, %rd7;
	add.s64 	%rd28, %rd11, %rd9;
	add.s64 	%rd12, %rd5, %rd28;
	st.global.u8 	[%rd12], %rs1;
	mul.lo.s64 	%rd13, %rd26, %rd7;
	add.s64 	%rd29, %rd13, %rd9;
	add.s64 	%rd14, %rd4, %rd29;
	st.global.u8 	[%rd14], %rs1;
	add.s32 	%r1, %r5, -1;
	setp.gt.u32 	%p1, %r1, 237;
	add.s32 	%r10, %r9, -1;
	setp.gt.u32 	%p2, %r10, 317;
	or.pred  	%p3, %p1, %p2;
	@%p3 bra 	$L__BB0_2;
	ld.param.u64 	%rd67, [_Z13image_processPhS_S_mmmS_S_S_mmm_param_5];
	ld.param.u64 	%rd65, [_Z13image_processPhS_S_mmmS_S_S_mmm_param_4];
	ld.param.u64 	%rd63, [_Z13image_processPhS_S_mmmS_S_S_mmm_param_3];
	cvt.u32.u64 	%r13, %rd7;
	cvt.u64.u32 	%rd36, %r1;
	mad.lo.s64 	%rd37, %rd63, %rd36, %rd9;
	add.s64 	%rd38, %rd3, %rd37;
	ld.global.u8 	%rs5, [%rd38+-1];
	cvt.rn.f64.u16 	%fd1, %rs5;
	mul.f64 	%fd2, %fd1, 0d3FE0000000000000;
	mov.f64 	%fd3, 0d0000000000000000;
	sub.f64 	%fd4, %fd3, %fd2;
	cvt.rzi.s32.f64 	%r14, %fd4;
	ld.global.u8 	%rs6, [%rd38];
	cvt.rn.f64.u16 	%fd5, %rs6;
	mul.f64 	%fd6, %fd5, 0d3FE0000000000000;
	cvt.rn.f64.s32 	%fd7, %r14;
	sub.f64 	%fd8, %fd7, %fd6;
	cvt.rzi.s32.f64 	%r15, %fd8;
	ld.global.u8 	%rs7, [%rd38+1];
	cvt.rn.f64.u16 	%fd9, %rs7;
	mul.f64 	%fd10, %fd9, 0d3FE0000000000000;
	cvt.rn.f64.s32 	%fd11, %r15;
	sub.f64 	%fd12, %fd11, %fd10;
	cvt.rzi.s32.f64 	%r16, %fd12;
	mad.lo.s64 	%rd39, %rd63, %rd7, %rd9;
	add.s64 	%rd40, %rd3, %rd39;
	ld.global.u8 	%rs8, [%rd40+-1];
	cvt.rn.f64.u16 	%fd13, %rs8;
	mul.f64 	%fd14, %fd13, 0d3FE0000000000000;
	cvt.rn.f64.s32 	%fd15, %r16;
	sub.f64 	%fd16, %fd15, %fd14;
	cvt.rzi.s32.f64 	%r17, %fd16;
	ld.global.u8 	%rs9, [%rd40];
	cvt.rn.f64.u16 	%fd17, %rs9;
	cvt.rn.f64.s32 	%fd18, %r17;
	fma.rn.f64 	%fd19, %fd17, 0d4014000000000000, %fd18;
	cvt.rzi.s32.f64 	%r18, %fd19;
	ld.global.u8 	%rs10, [%rd40+1];
	cvt.rn.f64.u16 	%fd20, %rs10;
	mul.f64 	%fd21, %fd20, 0d3FE0000000000000;
	cvt.rn.f64.s32 	%fd22, %r18;
	sub.f64 	%fd23, %fd22, %fd21;
	cvt.rzi.s32.f64 	%r19, %fd23;
	add.s32 	%r20, %r13, 1;
	cvt.u64.u32 	%rd41, %r20;
	mad.lo.s64 	%rd42, %rd63, %rd41, %rd9;
	add.s64 	%rd43, %rd3, %rd42;
	ld.global.u8 	%rs11, [%rd43+-1];
	cvt.rn.f64.u16 	%fd24, %rs11;
	mul.f64 	%fd25, %fd24, 0d3FE0000000000000;
	cvt.rn.f64.s32 	%fd26, %r19;
	sub.f64 	%fd27, %fd26, %fd25;
	cvt.rzi.s32.f64 	%r21, %fd27;
	ld.global.u8 	%rs12, [%rd43];
	cvt.rn.f64.u16 	%fd28, %rs12;
	mul.f64 	%fd29, %fd28, 0d3FE0000000000000;
	cvt.rn.f64.s32 	%fd30, %r21;
	sub.f64 	%fd31, %fd30, %fd29;
	cvt.rzi.s32.f64 	%r22, %fd31;
	ld.global.u8 	%rs13, [%rd43+1];
	cvt.rn.f64.u16 	%fd32, %rs13;
	mul.f64 	%fd33, %fd32, 0d3FE0000000000000;
	cvt.rn.f64.s32 	%fd34, %r22;
	sub.f64 	%fd35, %fd34, %fd33;
	cvt.rzi.s32.f64 	%r23, %fd35;
	max.s32 	%r24, %r23, 0;
	min.s32 	%r25, %r24, 255;
	st.global.u8 	[%rd10], %r25;
	mad.lo.s64 	%rd46, %rd65, %rd36, %rd9;
	add.s64 	%rd47, %rd2, %rd46;
	ld.global.u8 	%rs14, [%rd47+-1];
	cvt.rn.f64.u16 	%fd36, %rs14;
	mul.f64 	%fd37, %fd36, 0d3FE0000000000000;
	sub.f64 	%fd38, %fd3, %fd37;
	cvt.rzi.s32.f64 	%r26, %fd38;
	ld.global.u8 	%rs15, [%rd47];
	cvt.rn.f64.u16 	%fd39, %rs15;
	mul.f64 	%fd40, %fd39, 0d3FE0000000000000;
	cvt.rn.f64.s32 	%fd41, %r26;
	sub.f64 	%fd42, %fd41, %fd40;
	cvt.rzi.s32.f64 	%r27, %fd42;
	ld.global.u8 	%rs16, [%rd47+1];
	cvt.rn.f64.u16 	%fd43, %rs16;
	mul.f64 	%fd44, %fd43, 0d3FE0000000000000;
	cvt.rn.f64.s32 	%fd45, %r27;
	sub.f64 	%fd46, %fd45, %fd44;
	cvt.rzi.s32.f64 	%r28, %fd46;
	mad.lo.s64 	%rd48, %rd65, %rd7, %rd9;
	add.s64 	%rd49, %rd2, %rd48;
	ld.global.u8 	%rs17, [%rd49+-1];
	cvt.rn.f64.u16 	%fd47, %rs17;
	mul.f64 	%fd48, %fd47, 0d3FE0000000000000;
	cvt.rn.f64.s32 	%fd49, %r28;
	sub.f64 	%fd50, %fd49, %fd48;
	cvt.rzi.s32.f64 	%r29, %fd50;
	ld.global.u8 	%rs18, [%rd49];
	cvt.rn.f64.u16 	%fd51, %rs18;
	cvt.rn.f64.s32 	%fd52, %r29;
	fma.rn.f64 	%fd53, %fd51, 0d4014000000000000, %fd52;
	cvt.rzi.s32.f64 	%r30, %fd53;
	ld.global.u8 	%rs19, [%rd49+1];
	cvt.rn.f64.u16 	%fd54, %rs19;
	mul.f64 	%fd55, %fd54, 0d3FE0000000000000;
	cvt.rn.f64.s32 	%fd56, %r30;
	sub.f64 	%fd57, %fd56, %fd55;
	cvt.rzi.s32.f64 	%r31, %fd57;
	mad.lo.s64 	%rd50, %rd65, %rd41, %rd9;
	add.s64 	%rd51, %rd2, %rd50;
	ld.global.u8 	%rs20, [%rd51+-1];
	cvt.rn.f64.u16 	%fd58, %rs20;
	mul.f64 	%fd59, %fd58, 0d3FE0000000000000;
	cvt.rn.f64.s32 	%fd60, %r31;
	sub.f64 	%fd61, %fd60, %fd59;
	cvt.rzi.s32.f64 	%r32, %fd61;
	ld.global.u8 	%rs21, [%rd51];
	cvt.rn.f64.u16 	%fd62, %rs21;
	mul.f64 	%fd63, %fd62, 0d3FE0000000000000;
	cvt.rn.f64.s32 	%fd64, %r32;
	sub.f64 	%fd65, %fd64, %fd63;
	cvt.rzi.s32.f64 	%r33, %fd65;
	ld.global.u8 	%rs22, [%rd51+1];
	cvt.rn.f64.u16 	%fd66, %rs22;
	mul.f64 	%fd67, %fd66, 0d3FE0000000000000;
	cvt.rn.f64.s32 	%fd68, %r33;
	sub.f64 	%fd69, %fd68, %fd67;
	cvt.rzi.s32.f64 	%r34, %fd69;
	max.s32 	%r35, %r34, 0;
	min.s32 	%r36, %r35, 255;
	st.global.u8 	[%rd12], %r36;
	mad.lo.s64 	%rd54, %rd67, %rd36, %rd9;
	add.s64 	%rd55, %rd1, %rd54;
	ld.global.u8 	%rs23, [%rd55+-1];
	cvt.rn.f64.u16 	%fd70, %rs23;
	mul.f64 	%fd71, %fd70, 0d3FE0000000000000;
	sub.f64 	%fd72, %fd3, %fd71;
	cvt.rzi.s32.f64 	%r37, %fd72;
	ld.global.u8 	%rs24, [%rd55];
	cvt.rn.f64.u16 	%fd73, %rs24;
	mul.f64 	%fd74, %fd73, 0d3FE0000000000000;
	cvt.rn.f64.s32 	%fd75, %r37;
	sub.f64 	%fd76, %fd75, %fd74;
	cvt.rzi.s32.f64 	%r38, %fd76;
	ld.global.u8 	%rs25, [%rd55+1];
	cvt.rn.f64.u16 	%fd77, %rs25;
	mul.f64 	%fd78, %fd77, 0d3FE0000000000000;
	cvt.rn.f64.s32 	%fd79, %r38;
	sub.f64 	%fd80, %fd79, %fd78;
	cvt.rzi.s32.f64 	%r39, %fd80;
	mad.lo.s64 	%rd56, %rd67, %rd7, %rd9;
	add.s64 	%rd57, %rd1, %rd56;
	ld.global.u8 	%rs26, [%rd57+-1];
	cvt.rn.f64.u16 	%fd81, %rs26;
	mul.f64 	%fd82, %fd81, 0d3FE0000000000000;
	cvt.rn.f64.s32 	%fd83, %r39;
	sub.f64 	%fd84, %fd83, %fd82;
	cvt.rzi.s32.f64 	%r40, %fd84;
	ld.global.u8 	%rs27, [%rd57];
	cvt.rn.f64.u16 	%fd85, %rs27;
	cvt.rn.f64.s32 	%fd86, %r40;
	fma.rn.f64 	%fd87, %fd85, 0d4014000000000000, %fd86;
	cvt.rzi.s32.f64 	%r41, %fd87;
	ld.global.u8 	%rs28, [%rd57+1];
	cvt.rn.f64.u16 	%fd88, %rs28;
	mul.f64 	%fd89, %fd88, 0d3FE0000000000000;
	cvt.rn.f64.s32 	%fd90, %r41;
	sub.f64 	%fd91, %fd90, %fd89;
	cvt.rzi.s32.f64 	%r42, %fd91;
	mad.lo.s64 	%rd58, %rd67, %rd41, %rd9;
	add.s64 	%rd59, %rd1, %rd58;
	ld.global.u8 	%rs29, [%rd59+-1];
	cvt.rn.f64.u16 	%fd92, %rs29;
	mul.f64 	%fd93, %fd92, 0d3FE0000000000000;
	cvt.rn.f64.s32 	%fd94, %r42;
	sub.f64 	%fd95, %fd94, %fd93;
	cvt.rzi.s32.f64 	%r43, %fd95;
	ld.global.u8 	%rs30, [%rd59];
	cvt.rn.f64.u16 	%fd96, %rs30;
	mul.f64 	%fd97, %fd96, 0d3FE0000000000000;
	cvt.rn.f64.s32 	%fd98, %r43;
	sub.f64 	%fd99, %fd98, %fd97;
	cvt.rzi.s32.f64 	%r44, %fd99;
	ld.global.u8 	%rs31, [%rd59+1];
	cvt.rn.f64.u16 	%fd100, %rs31;
	mul.f64 	%fd101, %fd100, 0d3FE0000000000000;
	cvt.rn.f64.s32 	%fd102, %r44;
	sub.f64 	%fd103, %fd102, %fd101;
	cvt.rzi.s32.f64 	%r45, %fd103;
	max.s32 	%r46, %r45, 0;
	min.s32 	%r47, %r46, 255;
	st.global.u8 	[%rd14], %r47;
	bra.uni 	$L__BB0_4;
$L__BB0_2:
	cvt.u32.u64 	%r11, %rd9;
	cvt.u32.u64 	%r12, %rd7;
	setp.ne.s32 	%p4, %r12, 0;
	setp.ne.s32 	%p5, %r12, 239;
	and.pred  	%p6, %p4, %p5;
	setp.ne.s32 	%p7, %r11, 0;
	and.pred  	%p8, %p7, %p6;
	setp.ne.s32 	%p9, %r11, 319;
	and.pred  	%p10, %p9, %p8;
	@%p10 bra 	$L__BB0_4;
	ld.param.u64 	%rd66, [_Z13image_processPhS_S_mmmS_S_S_mmm_param_5];
	ld.param.u64 	%rd64, [_Z13image_processPhS_S_mmmS_S_S_mmm_param_4];
	ld.param.u64 	%rd62, [_Z13image_processPhS_S_mmmS_S_S_mmm_param_3];
	mad.lo.s64 	%rd30, %rd62, %rd7, %rd9;
	add.s64 	%rd31, %rd3, %rd30;
	ld.global.u8 	%rs2, [%rd31];
	st.global.u8 	[%rd10], %rs2;
	mad.lo.s64 	%rd32, %rd64, %rd7, %rd9;
	add.s64 	%rd33, %rd2, %rd32;
	ld.global.u8 	%rs3, [%rd33];
	st.global.u8 	[%rd12], %rs3;
	mad.lo.s64 	%rd34, %rd66, %rd7, %rd9;
	add.s64 	%rd35, %rd1, %rd34;
	ld.global.u8 	%rs4, [%rd35];
	st.global.u8 	[%rd14], %rs4;
$L__BB0_4:
	ret;

}


// ===== COMPILED SASS (sm_100) =====

	.target	sm_100

	.elftype	@"ET_EXEC"


//--------------------- .note.nv.tkinfo           --------------------------
	.section	.note.nv.tkinfo,"",@"SHT_NOTE"
	.sectionflags	@"SHF_NOTE_NV_TKINFO"
	.tkinfo
        /*0018*/ 	.word	0x00000002
        /*0030*/ 	.string	""
        /*0030*/ 	.string	"ptxas"
        /*0030*/ 	.string	"Cuda compilation tools, release 13.0, V13.0.88"
        /*0030*/ 	.string	"Build cuda_13.0.r13.0/compiler.36424714_0"
        /*0030*/ 	.string	"-arch sm_100 -m 64 "



//--------------------- .note.nv.cuinfo           --------------------------
	.section	.note.nv.cuinfo,"",@"SHT_NOTE"
	.sectionflags	@"SHF_NOTE_NV_CUINFO"
        /*0018*/ 	.short	0x0002
        /*001a*/ 	.short	0x0064
        /*001c*/ 	.short	0x0082
	.zero		2


//--------------------- .nv.info                  --------------------------
	.section	.nv.info,"",@"SHT_CUDA_INFO"
	.align	4


	//----- nvinfo : EIATTR_REGCOUNT
	.align		4
        /*0000*/ 	.byte	0x04, 0x2f
        /*0002*/ 	.short	(.L_1 - .L_0)
	.align		4
.L_0:
        /*0004*/ 	.word	index@(_Z13image_processPhS_S_mmmS_S_S_mmm)
        /*0008*/ 	.word	0x00000020


	//----- nvinfo : EIATTR_FRAME_SIZE
	.align		4
.L_1:
        /*000c*/ 	.byte	0x04, 0x11
        /*000e*/ 	.short	(.L_3 - .L_2)
	.align		4
.L_2:
        /*0010*/ 	.word	index@(_Z13image_processPhS_S_mmmS_S_S_mmm)
        /*0014*/ 	.word	0x00000000


	//----- nvinfo : EIATTR_MIN_STACK_SIZE
	.align		4
.L_3:
        /*0018*/ 	.byte	0x04, 0x12
        /*001a*/ 	.short	(.L_5 - .L_4)
	.align		4
.L_4:
        /*001c*/ 	.word	index@(_Z13image_processPhS_S_mmmS_S_S_mmm)
        /*0020*/ 	.word	0x00000000
.L_5:


//--------------------- .nv.compat                --------------------------
	.section	.nv.compat,"",@"SHT_CUDA_COMPAT_INFO"
	.align	4
        /*0000*/ 	.byte	0x02, 0x09, 0x00, 0x00, 0x02, 0x02, 0x01, 0x00, 0x02, 0x05, 0x05, 0x00, 0x03, 0x07, 0x01, 0x01
        /*0010*/ 	.byte	0x02, 0x03, 0x00, 0x00, 0x02, 0x06, 0x01, 0x00, 0x04, 0x0b, 0x08, 0x00, 0x01, 0x00, 0x00, 0x00
        /*0020*/ 	.byte	0x00, 0x00, 0x00, 0x00


//--------------------- .nv.info._Z13image_processPhS_S_mmmS_S_S_mmm --------------------------
	.section	.nv.info._Z13image_processPhS_S_mmmS_S_S_mmm,"",@"SHT_CUDA_INFO"
	.sectionflags	@""
	.align	4


	//----- nvinfo : EIATTR_CUDA_API_VERSION
	.align		4
        /*0000*/ 	.byte	0x04, 0x37
        /*0002*/ 	.short	(.L_7 - .L_6)
.L_6:
        /*0004*/ 	.word	0x00000082


	//----- nvinfo : EIATTR_KPARAM_INFO
	.align		4
.L_7:
        /*0008*/ 	.byte	0x04, 0x17
        /*000a*/ 	.short	(.L_9 - .L_8)
.L_8:
        /*000c*/ 	.word	0x00000000
        /*0010*/ 	.short	0x000b
        /*0012*/ 	.short	0x0058
        /*0014*/ 	.byte	0x00, 0xf0, 0x21, 0x00


	//----- nvinfo : EIATTR_KPARAM_INFO
	.align		4
.L_9:
        /*0018*/ 	.byte	0x04, 0x17
        /*001a*/ 	.short	(.L_11 - .L_10)
.L_10:
        /*001c*/ 	.word	0x00000000
        /*0020*/ 	.short	0x000a
        /*0022*/ 	.short	0x0050
        /*0024*/ 	.byte	0x00, 0xf0, 0x21, 0x00


	//----- nvinfo : EIATTR_KPARAM_INFO
	.align		4
.L_11:
        /*0028*/ 	.byte	0x04, 0x17
        /*002a*/ 	.short	(.L_13 - .L_12)
.L_12:
        /*002c*/ 	.word	0x00000000
        /*0030*/ 	.short	0x0009
        /*0032*/ 	.short	0x0048
        /*0034*/ 	.byte	0x00, 0xf0, 0x21, 0x00


	//----- nvinfo : EIATTR_KPARAM_INFO
	.align		4
.L_13:
        /*0038*/ 	.byte	0x04, 0x17
        /*003a*/ 	.short	(.L_15 - .L_14)
.L_14:
        /*003c*/ 	.word	0x00000000
        /*0040*/ 	.short	0x0008
        /*0042*/ 	.short	0x0040
        /*0044*/ 	.byte	0x00, 0xf5, 0x21, 0x00


	//----- nvinfo : EIATTR_KPARAM_INFO
	.align		4
.L_15:
        /*0048*/ 	.byte	0x04, 0x17
        /*004a*/ 	.short	(.L_17 - .L_16)
.L_16:
        /*004c*/ 	.word	0x00000000
        /*0050*/ 	.short	0x0007
        /*0052*/ 	.short	0x0038
        /*0054*/ 	.byte	0x00, 0xf5, 0x21, 0x00


	//----- nvinfo : EIATTR_KPARAM_INFO
	.align		4
.L_17:
        /*0058*/ 	.byte	0x04, 0x17
        /*005a*/ 	.short	(.L_19 - .L_18)
.L_18:
        /*005c*/ 	.word	0x00000000
        /*0060*/ 	.short	0x0006
        /*0062*/ 	.short	0x0030
        /*0064*/ 	.byte	0x00, 0xf5, 0x21, 0x00


	//----- nvinfo : EIATTR_KPARAM_INFO
	.align		4
.L_19:
        /*0068*/ 	.byte	0x04, 0x17
        /*006a*/ 	.short	(.L_21 - .L_20)
.L_20:
        /*006c*/ 	.word	0x00000000
        /*0070*/ 	.short	0x0005
        /*0072*/ 	.short	0x0028
        /*0074*/ 	.byte	0x00, 0xf0, 0x21, 0x00


	//----- nvinfo : EIATTR_KPARAM_INFO
	.align		4
.L_21:
        /*0078*/ 	.byte	0x04, 0x17
        /*007a*/ 	.short	(.L_23 - .L_22)
.L_22:
        /*007c*/ 	.word	0x00000000
        /*0080*/ 	.short	0x0004
        /*0082*/ 	.short	0x0020
        /*0084*/ 	.byte	0x00, 0xf0, 0x21, 0x00


	//----- nvinfo : EIATTR_KPARAM_INFO
	.align		4
.L_23:
        /*0088*/ 	.byte	0x04, 0x17
        /*008a*/ 	.short	(.L_25 - .L_24)
.L_24:
        /*008c*/ 	.word	0x00000000
        /*0090*/ 	.short	0x0003
        /*0092*/ 	.short	0x0018
        /*0094*/ 	.byte	0x00, 0xf0, 0x21, 0x00


	//----- nvinfo : EIATTR_KPARAM_INFO
	.align		4
.L_25:
        /*0098*/ 	.byte	0x04, 0x17
        /*009a*/ 	.short	(.L_27 - .L_26)
.L_26:
        /*009c*/ 	.word	0x00000000
        /*00a0*/ 	.short	0x0002
        /*00a2*/ 	.short	0x0010
        /*00a4*/ 	.byte	0x00, 0xf5, 0x21, 0x00


	//----- nvinfo : EIATTR_KPARAM_INFO
	.align		4
.L_27:
        /*00a8*/ 	.byte	0x04, 0x17
        /*00aa*/ 	.short	(.L_29 - .L_28)
.L_28:
        /*00ac*/ 	.word	0x00000000
        /*00b0*/ 	.short	0x0001
        /*00b2*/ 	.short	0x0008
        /*00b4*/ 	.byte	0x00, 0xf5, 0x21, 0x00


	//----- nvinfo : EIATTR_KPARAM_INFO
	.align		4
.L_29:
        /*00b8*/ 	.byte	0x04, 0x17
        /*00ba*/ 	.short	(.L_31 - .L_30)
.L_30:
        /*00bc*/ 	.word	0x00000000
        /*00c0*/ 	.short	0x0000
        /*00c2*/ 	.short	0x0000
        /*00c4*/ 	.byte	0x00, 0xf5, 0x21, 0x00


	//----- nvinfo : EIATTR_SPARSE_MMA_MASK
	.align		4
.L_31:
        /*00c8*/ 	.byte	0x03, 0x50
        /*00ca*/ 	.short	0x0000


	//----- nvinfo : EIATTR_MAXREG_COUNT
	.align		4
        /*00cc*/ 	.byte	0x03, 0x1b
        /*00ce*/ 	.short	0x00ff


	//----- nvinfo : EIATTR_MERCURY_ISA_VERSION
	.align		4
        /*00d0*/ 	.byte	0x03, 0x5f
        /*00d2*/ 	.short	0x0101


	//----- nvinfo : EIATTR_VRC_CTA_INIT_COUNT
	.align		4
        /*00d4*/ 	.byte	0x02, 0x4a
	.zero		1
	.zero		1


	//----- nvinfo : EIATTR_EXIT_INSTR_OFFSETS
	.align		4
        /*00d8*/ 	.byte	0x04, 0x1c
        /*00da*/ 	.short	(.L_33 - .L_32)


	//   ....[0]....
.L_32:
        /*00dc*/ 	.word	0x00000d70


	//   ....[1]....
        /*00e0*/ 	.word	0x00000dc0


	//   ....[2]....
        /*00e4*/ 	.word	0x00000f20


	//----- nvinfo : EIATTR_CRS_STACK_SIZE
	.align		4
.L_33:
        /*00e8*/ 	.byte	0x04, 0x1e
        /*00ea*/ 	.short	(.L_35 - .L_34)
.L_34:
        /*00ec*/ 	.word	0x00000000


	//----- nvinfo : EIATTR_CBANK_PARAM_SIZE
	.align		4
.L_35:
        /*00f0*/ 	.byte	0x03, 0x19
        /*00f2*/ 	.short	0x0060


	//----- nvinfo : EIATTR_PARAM_CBANK
	.align		4
        /*00f4*/ 	.byte	0x04, 0x0a
        /*00f6*/ 	.short	(.L_37 - .L_36)
	.align		4
.L_36:
        /*00f8*/ 	.word	index@(.nv.constant0._Z13image_processPhS_S_mmmS_S_S_mmm)
        /*00fc*/ 	.short	0x0380
        /*00fe*/ 	.short	0x0060


	//----- nvinfo : EIATTR_SW_WAR
	.align		4
.L_37:
        /*0100*/ 	.byte	0x04, 0x36
        /*0102*/ 	.short	(.L_39 - .L_38)
.L_38:
        /*0104*/ 	.word	0x00000008
.L_39:


//--------------------- .nv.callgraph             --------------------------
	.section	.nv.callgraph,"",@"SHT_CUDA_CALLGRAPH"
	.align	4
	.sectionentsize	8
	.align		4
        /*0000*/ 	.word	0x00000000
	.align		4
        /*0004*/ 	.word	0xffffffff
	.align		4
        /*0008*/ 	.word	0x00000000
	.align		4
        /*000c*/ 	.word	0xfffffffe
	.align		4
        /*0010*/ 	.word	0x00000000
	.align		4
        /*0014*/ 	.word	0xfffffffd
	.align		4
        /*0018*/ 	.word	0x00000000
	.align		4
        /*001c*/ 	.word	0xfffffffc


//--------------------- .text._Z13image_processPhS_S_mmmS_S_S_mmm --------------------------
	.section	.text._Z13image_processPhS_S_mmmS_S_S_mmm,"ax",@progbits
	.align	128
        .global         _Z13image_processPhS_S_mmmS_S_S_mmm
        .type           _Z13image_processPhS_S_mmmS_S_S_mmm,@function
        .size           _Z13image_processPhS_S_mmmS_S_S_mmm,(.L_x_2 - _Z13image_processPhS_S_mmmS_S_S_mmm)
        .other          _Z13image_processPhS_S_mmmS_S_S_mmm,@"STO_CUDA_ENTRY STV_DEFAULT"
_Z13image_processPhS_S_mmmS_S_S_mmm:
.text._Z13image_processPhS_S_mmmS_S_S_mmm:
[----:B------:R-:W-:Y:S01]  /*0000*/  LDC R1, c[0x0][0x37c] ;  /* 0x0000df00ff017b82 */ /* 0x000fe20000000800 */
[----:B------:R-:W0:Y:S07]  /*0010*/  S2R R5, SR_TID.X ;  /* 0x0000000000057919 */ /* 0x000e2e0000002100 */
[----:B------:R-:W1:Y:S01]  /*0020*/  LDC R15, c[0x0][0x364] ;  /* 0x0000d900ff0f7b82 */ /* 0x000e620000000800 */
[----:B------:R-:W2:Y:S01]  /*0030*/  LDCU.128 UR16, c[0x0][0x3c0] ;  /* 0x00007800ff1077ac */ /* 0x000ea20008000c00 */
[----:B------:R-:W1:Y:S01]  /*0040*/  S2R R0, SR_TID.Y ;  /* 0x0000000000007919 */ /* 0x000e620000002200 */
[----:B------:R-:W3:Y:S05]  /*0050*/  LDCU.128 UR12, c[0x0][0x3d0] ;  /* 0x00007a00ff0c77ac */ /* 0x000eea0008000c00 */
[----:B------:R-:W0:Y:S01]  /*0060*/  S2UR UR5, SR_CTAID.X ;  /* 0x00000000000579c3 */ /* 0x000e220000002500 */
[----:B------:R-:W4:Y:S07]  /*0070*/  LDCU.128 UR8, c[0x0][0x3b0] ;  /* 0x00007600ff0877ac */ /* 0x000f2e0008000c00 */
[----:B------:R-:W0:Y:S08]  /*0080*/  LDC R4, c[0x0][0x360] ;  /* 0x0000d800ff047b82 */ /* 0x000e300000000800 */
[----:B------:R-:W1:Y:S01]  /*0090*/  S2UR UR4, SR_CTAID.Y ;  /* 0x00000000000479c3 */ /* 0x000e620000002600 */
[----:B0-----:R-:W-:-:S04]  /*00a0*/  IMAD R4, R4, UR5, R5 ;  /* 0x0000000504047c24 */ /* 0x001fc8000f8e0205 */
[----:B------:R-:W-:Y:S01]  /*00b0*/  VIADD R2, R4, 0xffffffff ;  /* 0xffffffff04027836 */ /* 0x000fe20000000000 */
[----:B------:R-:W-:Y:S01]  /*00c0*/  SHF.R.S32.HI R5, RZ, 0x1f, R4 ;  /* 0x0000001fff057819 */ /* 0x000fe20000011404 */
[----:B-1----:R-:W-:Y:S01]  /*00d0*/  IMAD R15, R15, UR4, R0 ;  /* 0x000000040f0f7c24 */ /* 0x002fe2000f8e0200 */
[----:B------:R-:W0:Y:S02]  /*00e0*/  LDCU.64 UR4, c[0x0][0x358] ;  /* 0x00006b00ff0477ac */ /* 0x000e240008000a00 */
[----:B------:R-:W-:Y:S01]  /*00f0*/  ISETP.GT.U32.AND P0, PT, R2, 0x13d, PT ;  /* 0x0000013d0200780c */ /* 0x000fe20003f04070 */
[----:B--2---:R-:W-:-:S04]  /*0100*/  IMAD.WIDE.U32 R8, R15, UR18, R4 ;  /* 0x000000120f087c25 */ /* 0x004fc8000f8e0004 */
[----:B---3--:R-:W-:Y:S01]  /*0110*/  IMAD.WIDE.U32 R6, R15, UR12, R4 ;  /* 0x0000000c0f067c25 */ /* 0x008fe2000f8e0004 */
[----:B----4-:R-:W-:-:S03]  /*0120*/  IADD3 R8, P1, PT, R8, UR8, RZ ;  /* 0x0000000808087c10 */ /* 0x010fc6000ff3e0ff */
[----:B------:R-:W-:Y:S01]  /*0130*/  IMAD.WIDE.U32 R2, R15, UR14, R4 ;  /* 0x0000000e0f027c25 */ /* 0x000fe2000f8e0004 */
[----:B------:R-:W-:-:S03]  /*0140*/  IADD3 R6, P2, PT, R6, UR10, RZ ;  /* 0x0000000a06067c10 */ /* 0x000fc6000ff5e0ff */
[C---:B------:R-:W-:Y:S01]  /*0150*/  IMAD R9, R15.reuse, UR19, R9 ;  /* 0x000000130f097c24 */ /* 0x040fe2000f8e0209 */
[----:B------:R-:W-:Y:S01]  /*0160*/  IADD3 R2, P3, PT, R2, UR16, RZ ;  /* 0x0000001002027c10 */ /* 0x000fe2000ff7e0ff */
[C---:B------:R-:W-:Y:S02]  /*0170*/  IMAD R7, R15.reuse, UR13, R7 ;  /* 0x0000000d0f077c24 */ /* 0x040fe4000f8e0207 */
[----:B------:R-:W-:Y:S01]  /*0180*/  IMAD R0, R15, UR15, R3 ;  /* 0x0000000f0f007c24 */ /* 0x000fe2000f8e0203 */
[----:B------:R-:W-:Y:S01]  /*0190*/  IADD3.X R9, PT, PT, R9, UR9, RZ, P1, !PT ;  /* 0x0000000909097c10 */ /* 0x000fe20008ffe4ff */
[----:B------:R-:W-:Y:S01]  /*01a0*/  VIADD R19, R15, 0xffffffff ;  /* 0xffffffff0f137836 */ /* 0x000fe20000000000 */
[----:B------:R-:W-:Y:S02]  /*01b0*/  IADD3.X R7, PT, PT, R7, UR11, RZ, P2, !PT ;  /* 0x0000000b07077c10 */ /* 0x000fe400097fe4ff */
[----:B------:R-:W-:Y:S01]  /*01c0*/  IADD3.X R3, PT, PT, R0, UR17, RZ, P3, !PT ;  /* 0x0000001100037c10 */ /* 0x000fe20009ffe4ff */
[----:B0-----:R0:W-:Y:S01]  /*01d0*/  STG.E.U8 desc[UR4][R8.64], RZ ;  /* 0x000000ff08007986 */ /* 0x0011e2000c101104 */
[----:B------:R-:W-:-:S03]  /*01e0*/  ISETP.GT.U32.OR P0, PT, R19, 0xed, P0 ;  /* 0x000000ed1300780c */ /* 0x000fc60000704470 */
[----:B------:R0:W-:Y:S04]  /*01f0*/  STG.E.U8 desc[UR4][R6.64], RZ ;  /* 0x000000ff06007986 */ /* 0x0001e8000c101104 */
[----:B------:R0:W-:Y:S06]  /*0200*/  STG.E.U8 desc[UR4][R2.64], RZ ;  /* 0x000000ff02007986 */ /* 0x0001ec000c101104 */
[----:B------:R-:W-:Y:S05]  /*0210*/  @P0 BRA `(.L_x_0) ;  /* 0x0000000800d80947 */ /* 0x000fea0003800000 */
[----:B------:R-:W1:Y:S01]  /*0220*/  LDCU.128 UR16, c[0x0][0x390] ;  /* 0x00007200ff1077ac */ /* 0x000e620008000c00 */
[----:B------:R-:W2:Y:S01]  /*0230*/  LDCU.128 UR8, c[0x0][0x380] ;  /* 0x00007000ff0877ac */ /* 0x000ea20008000c00 */
[----:B------:R-:W-:Y:S01]  /*0240*/  VIADD R17, R15, 0x1 ;  /* 0x000000010f117836 */ /* 0x000fe20000000000 */
[----:B------:R-:W3:Y:S01]  /*0250*/  LDCU.128 UR12, c[0x0][0x3a0] ;  /* 0x00007400ff0c77ac */ /* 0x000ee20008000c00 */
[----:B-1----:R-:W-:-:S04]  /*0260*/  IMAD.WIDE.U32 R10, R19, UR18, R4 ;  /* 0x00000012130a7c25 */ /* 0x002fc8000f8e0004 */
[----:B------:R-:W-:Y:S01]  /*0270*/  IMAD R0, R19, UR19, R11 ;  /* 0x0000001313007c24 */ /* 0x000fe2000f8e020b */
[----:B--2---:R-:W-:-:S04]  /*0280*/  IADD3 R10, P0, PT, R10, UR8, RZ ;  /* 0x000000080a0a7c10 */ /* 0x004fc8000ff1e0ff */
[----:B------:R-:W-:-:S05]  /*0290*/  IADD3.X R11, PT, PT, R0, UR9, RZ, P0, !PT ;  /* 0x00000009000b7c10 */ /* 0x000fca00087fe4ff */
[----:B------:R-:W2:Y:S04]  /*02a0*/  LDG.E.U8 R22, desc[UR4][R10.64+-0x1] ;  /* 0xffffff040a167981 */ /* 0x000ea8000c1e1100 */
[----:B------:R-:W4:Y:S04]  /*02b0*/  LDG.E.U8 R27, desc[UR4][R10.64] ;  /* 0x000000040a1b7981 */ /* 0x000f28000c1e1100 */
[----:B------:R2:W5:Y:S01]  /*02c0*/  LDG.E.U8 R26, desc[UR4][R10.64+0x1] ;  /* 0x000001040a1a7981 */ /* 0x000562000c1e1100 */
[----:B------:R-:W-:-:S04]  /*02d0*/  IMAD.WIDE.U32 R12, R15, UR18, R4 ;  /* 0x000000120f0c7c25 */ /* 0x000fc8000f8e0004 */
[----:B------:R-:W-:Y:S01]  /*02e0*/  IMAD R0, R15, UR19, R13 ;  /* 0x000000130f007c24 */ /* 0x000fe2000f8e020d */
[----:B------:R-:W-:-:S04]  /*02f0*/  IADD3 R12, P0, PT, R12, UR8, RZ ;  /* 0x000000080c0c7c10 */ /* 0x000fc8000ff1e0ff */
[----:B------:R-:W-:-:S05]  /*0300*/  IADD3.X R13, PT, PT, R0, UR9, RZ, P0, !PT ;  /* 0x00000009000d7c10 */ /* 0x000fca00087fe4ff */
[----:B------:R-:W3:Y:S04]  /*0310*/  LDG.E.U8 R21, desc[UR4][R12.64+-0x1] ;  /* 0xffffff040c157981 */ /* 0x000ee8000c1e1100 */
[----:B------:R-:W5:Y:S04]  /*0320*/  LDG.E.U8 R20, desc[UR4][R12.64] ;  /* 0x000000040c147981 */ /* 0x000f68000c1e1100 */
[----:B------:R1:W3:Y:S01]  /*0330*/  LDG.E.U8 R18, desc[UR4][R12.64+0x1] ;  /* 0x000001040c127981 */ /* 0x0002e2000c1e1100 */
[----:B------:R-:W-:-:S04]  /*0340*/  IMAD.WIDE.U32 R28, R17, UR18, R4 ;  /* 0x00000012111c7c25 */ /* 0x000fc8000f8e0004 */
[----:B------:R-:W-:Y:S01]  /*0350*/  IMAD R0, R17, UR19, R29 ;  /* 0x0000001311007c24 */ /* 0x000fe2000f8e021d */
[----:B------:R-:W-:-:S04]  /*0360*/  IADD3 R28, P0, PT, R28, UR8, RZ ;  /* 0x000000081c1c7c10 */ /* 0x000fc8000ff1e0ff */
[----:B------:R-:W-:-:S05]  /*0370*/  IADD3.X R29, PT, PT, R0, UR9, RZ, P0, !PT ;  /* 0x00000009001d7c10 */ /* 0x000fca00087fe4ff */
[----:B------:R-:W3:Y:S04]  /*0380*/  LDG.E.U8 R16, desc[UR4][R28.64+-0x1] ;  /* 0xffffff041c107981 */ /* 0x000ee8000c1e1100 */
[----:B------:R-:W3:Y:S04]  /*0390*/  LDG.E.U8 R14, desc[UR4][R28.64] ;  /* 0x000000041c0e7981 */ /* 0x000ee8000c1e1100 */
[----:B------:R0:W3:Y:S01]  /*03a0*/  LDG.E.U8 R0, desc[UR4][R28.64+0x1] ;  /* 0x000001041c007981 */ /* 0x0000e2000c1e1100 */
[----:B--2---:R-:W2:Y:S02]  /*03b0*/  I2F.F64.U16 R10, R22 ;  /* 0x00000016000a7312 */ /* 0x004ea40000101800 */
[----:B--2---:R-:W-:-:S06]  /*03c0*/  DFMA R22, R10, -0.5, RZ ;  /* 0xbfe000000a16782b */ /* 0x004fcc00000000ff */
[----:B----4-:R-:W-:Y:S08]  /*03d0*/  I2F.F64.U16 R10, R27 ;  /* 0x0000001b000a7312 */ /* 0x010ff00000101800 */
[----:B------:R-:W1:Y:S08]  /*03e0*/  F2I.F64.TRUNC R23, R22 ;  /* 0x0000001600177311 */ /* 0x000e70000030d100 */
[----:B-1----:R-:W1:Y:S08]  /*03f0*/  I2F.F64 R12, R23 ;  /* 0x00000017000c7312 */ /* 0x002e700000201c00 */
[----:B-----5:R-:W-:Y:S01]  /*0400*/  I2F.F64.U16 R22, R20 ;  /* 0x0000001400167312 */ /* 0x020fe20000101800 */
[----:B-1----:R-:W-:-:S07]  /*0410*/  DFMA R24, R10, -0.5, R12 ;  /* 0xbfe000000a18782b */ /* 0x002fce000000000c */
[----:B------:R-:W-:Y:S08]  /*0420*/  I2F.F64.U16 R10, R26 ;  /* 0x0000001a000a7312 */ /* 0x000ff00000101800 */
[----:B------:R-:W1:Y:S08]  /*0430*/  F2I.F64.TRUNC R24, R24 ;  /* 0x0000001800187311 */ /* 0x000e70000030d100 */
[----:B-1----:R-:W1:Y:S08]  /*0440*/  I2F.F64 R12, R24 ;  /* 0x00000018000c7312 */ /* 0x002e700000201c00 */
[----:B---3--:R-:W-:Y:S01]  /*0450*/  I2F.F64.U16 R24, R18 ;  /* 0x0000001200187312 */ /* 0x008fe20000101800 */
[----:B-1----:R-:W-:-:S07]  /*0460*/  DFMA R12, R10, -0.5, R12 ;  /* 0xbfe000000a0c782b */ /* 0x002fce000000000c */
[----:B------:R-:W-:Y:S08]  /*0470*/  I2F.F64.U16 R10, R21 ;  /* 0x00000015000a7312 */ /* 0x000ff00000101800 */
[----:B------:R-:W0:Y:S08]  /*0480*/  F2I.F64.TRUNC R12, R12 ;  /* 0x0000000c000c7311 */ /* 0x000e30000030d100 */
[----:B0-----:R-:W0:Y:S08]  /*0490*/  I2F.F64 R28, R12 ;  /* 0x0000000c001c7312 */ /* 0x001e300000201c00 */
[----:B------:R-:W-:Y:S01]  /*04a0*/  I2F.F64.U16 R12, R16 ;  /* 0x00000010000c7312 */ /* 0x000fe20000101800 */
[----:B0-----:R-:W-:-:S10]  /*04b0*/  DFMA R10, R10, -0.5, R28 ;  /* 0xbfe000000a0a782b */ /* 0x001fd4000000001c */
[----:B------:R-:W0:Y:S08]  /*04c0*/  F2I.F64.TRUNC R10, R10 ;  /* 0x0000000a000a7311 */ /* 0x000e30000030d100 */
[----:B0-----:R-:W0:Y:S08]  /*04d0*/  I2F.F64 R28, R10 ;  /* 0x0000000a001c7312 */ /* 0x001e300000201c00 */
[----:B------:R-:W-:Y:S01]  /*04e0*/  I2F.F64.U16 R10, R14 ;  /* 0x0000000e000a7312 */ /* 0x000fe20000101800 */
[----:B0-----:R-:W-:-:S10]  /*04f0*/  DFMA R22, R22, 5, R28 ;  /* 0x401400001616782b */ /* 0x001fd4000000001c */
[----:B------:R-:W0:Y:S08]  /*0500*/  F2I.F64.TRUNC R22, R22 ;  /* 0x0000001600167311 */ /* 0x000e30000030d100 */
[----:B0-----:R-:W0:Y:S02]  /*0510*/  I2F.F64 R26, R22 ;  /* 0x00000016001a7312 */ /* 0x001e240000201c00 */
[----:B0-----:R-:W-:-:S10]  /*0520*/  DFMA R24, R24, -0.5, R26 ;  /* 0xbfe000001818782b */ /* 0x001fd4000000001a */
[----:B------:R-:W0:Y:S08]  /*0530*/  F2I.F64.TRUNC R24, R24 ;  /* 0x0000001800187311 */ /* 0x000e30000030d100 */
[----:B0-----:R-:W0:Y:S02]  /*0540*/  I2F.F64 R26, R24 ;  /* 0x00000018001a7312 */ /* 0x001e240000201c00 */
[----:B0-----:R-:W-:-:S06]  /*0550*/  DFMA R12, R12, -0.5, R26 ;  /* 0xbfe000000c0c782b */ /* 0x001fcc000000001a */
[----:B------:R-:W0:Y:S08]  /*0560*/  F2I.F64.TRUNC R26, R12 ;  /* 0x0000000c001a7311 */ /* 0x000e30000030d100 */
[----:B0-----:R-:W0:Y:S02]  /*0570*/  I2F.F64 R20, R26 ;  /* 0x0000001a00147312 */ /* 0x001e240000201c00 */
[----:B0-----:R-:W-:-:S06]  /*0580*/  DFMA R10, R10, -0.5, R20 ;  /* 0xbfe000000a0a782b */ /* 0x001fcc0000000014 */
[----:B------:R-:W-:Y:S08]  /*0590*/  I2F.F64.U16 R20, R0 ;  /* 0x0000000000147312 */ /* 0x000ff00000101800 */
[----:B------:R-:W0:Y:S08]  /*05a0*/  F2I.F64.TRUNC R10, R10 ;  /* 0x0000000a000a7311 */ /* 0x000e30000030d100 */
[----:B0-----:R-:W0:Y:S02]  /*05b0*/  I2F.F64 R22, R10 ;  /* 0x0000000a00167312 */ /* 0x001e240000201c00 */
[----:B0-----:R-:W-:Y:S01]  /*05c0*/  DFMA R20, R20, -0.5, R22 ;  /* 0xbfe000001414782b */ /* 0x001fe20000000016 */
[----:B------:R-:W-:-:S04]  /*05d0*/  IMAD.WIDE.U32 R22, R19, UR12, R4 ;  /* 0x0000000c13167c25 */ /* 0x000fc8000f8e0004 */
[----:B------:R-:W-:Y:S01]  /*05e0*/  IMAD R13, R19, UR13, R23 ;  /* 0x0000000d130d7c24 */ /* 0x000fe2000f8e0217 */
[----:B------:R-:W-:-:S04]  /*05f0*/  IADD3 R12, P0, PT, R22, UR10, RZ ;  /* 0x0000000a160c7c10 */ /* 0x000fc8000ff1e0ff */
[----:B------:R-:W0:Y:S01]  /*0600*/  F2I.F64.TRUNC R20, R20 ;  /* 0x0000001400147311 */ /* 0x000e22000030d100 */
[----:B------:R-:W-:Y:S02]  /*0610*/  IADD3.X R13, PT, PT, R13, UR11, RZ, P0, !PT ;  /* 0x0000000b0d0d7c10 */ /* 0x000fe400087fe4ff */
[----:B0-----:R-:W-:-:S04]  /*0620*/  VIMNMX R14, PT, PT, RZ, R20, !PT ;  /* 0x00000014ff0e7248 */ /* 0x001fc80007fe0100 */
[----:B------:R-:W-:-:S05]  /*0630*/  VIMNMX R23, PT, PT, R14, 0xff, PT ;  /* 0x000000ff0e177848 */ /* 0x000fca0003fe0100 */
[----:B------:R0:W-:Y:S04]  /*0640*/  STG.E.U8 desc[UR4][R8.64], R23 ;  /* 0x0000001708007986 */ /* 0x0001e8000c101104 */
[----:B------:R-:W2:Y:S04]  /*0650*/  LDG.E.U8 R26, desc[UR4][R12.64+-0x1] ;  /* 0xffffff040c1a7981 */ /* 0x000ea8000c1e1100 */
[----:B------:R-:W3:Y:S04]  /*0660*/  LDG.E.U8 R25, desc[UR4][R12.64] ;  /* 0x000000040c197981 */ /* 0x000ee8000c1e1100 */
[----:B------:R1:W4:Y:S01]  /*0670*/  LDG.E.U8 R24, desc[UR4][R12.64+0x1] ;  /* 0x000001040c187981 */ /* 0x000322000c1e1100 */
[----:B------:R-:W-:-:S04]  /*0680*/  IMAD.WIDE.U32 R10, R15, UR12, R4 ;  /* 0x0000000c0f0a7c25 */ /* 0x000fc8000f8e0004 */
[----:B------:R-:W-:Y:S01]  /*0690*/  IMAD R0, R15, UR13, R11 ;  /* 0x0000000d0f007c24 */ /* 0x000fe2000f8e020b */
[----:B------:R-:W-:-:S04]  /*06a0*/  IADD3 R10, P0, PT, R10, UR10, RZ ;  /* 0x0000000a0a0a7c10 */ /* 0x000fc8000ff1e0ff */
[----:B------:R-:W-:-:S05]  /*06b0*/  IADD3.X R11, PT, PT, R0, UR11, RZ, P0, !PT ;  /* 0x0000000b000b7c10 */ /* 0x000fca00087fe4ff */
[----:B------:R-:W5:Y:S04]  /*06c0*/  LDG.E.U8 R0, desc[UR4][R10.64+-0x1] ;  /* 0xffffff040a007981 */ /* 0x000f68000c1e1100 */
[----:B------:R-:W4:Y:S04]  /*06d0*/  LDG.E.U8 R14, desc[UR4][R10.64] ;  /* 0x000000040a0e7981 */ /* 0x000f28000c1e1100 */
[----:B------:R-:W4:Y:S01]  /*06e0*/  LDG.E.U8 R16, desc[UR4][R10.64+0x1] ;  /* 0x000001040a107981 */ /* 0x000f22000c1e1100 */
[----:B------:R-:W-:-:S04]  /*06f0*/  IMAD.WIDE.U32 R20, R17, UR12, R4 ;  /* 0x0000000c11147c25 */ /* 0x000fc8000f8e0004 */
[----:B0-----:R-:W-:Y:S01]  /*0700*/  IMAD R8, R17, UR13, R21 ;  /* 0x0000000d11087c24 */ /* 0x001fe2000f8e0215 */
[----:B------:R-:W-:-:S04]  /*0710*/  IADD3 R20, P0, PT, R20, UR10, RZ ;  /* 0x0000000a14147c10 */ /* 0x000fc8000ff1e0ff */
[----:B------:R-:W-:-:S05]  /*0720*/  IADD3.X R21, PT, PT, R8, UR11, RZ, P0, !PT ;  /* 0x0000000b08157c10 */ /* 0x000fca00087fe4ff */
[----:B------:R-:W4:Y:S04]  /*0730*/  LDG.E.U8 R18, desc[UR4][R20.64+-0x1] ;  /* 0xffffff0414127981 */ /* 0x000f28000c1e1100 */
[----:B------:R-:W4:Y:S04]  /*0740*/  LDG.E.U8 R22, desc[UR4][R20.64] ;  /* 0x0000000414167981 */ /* 0x000f28000c1e1100 */
[----:B------:R5:W4:Y:S01]  /*0750*/  LDG.E.U8 R23, desc[UR4][R20.64+0x1] ;  /* 0x0000010414177981 */ /* 0x000b22000c1e1100 */
[----:B--2---:R-:W1:Y:S02]  /*0760*/  I2F.F64.U16 R8, R26 ;  /* 0x0000001a00087312 */ /* 0x004e640000101800 */
[----:B-1----:R-:W-:-:S06]  /*0770*/  DFMA R12, R8, -0.5, RZ ;  /* 0xbfe00000080c782b */ /* 0x002fcc00000000ff */
[----:B---3--:R-:W-:Y:S08]  /*0780*/  I2F.F64.U16 R8, R25 ;  /* 0x0000001900087312 */ /* 0x008ff00000101800 */
[----:B------:R-:W0:Y:S08]  /*0790*/  F2I.F64.TRUNC R12, R12 ;  /* 0x0000000c000c7311 */ /* 0x000e30000030d100 */
[----:B-----5:R-:W-:Y:S08]  /*07a0*/  I2F.F64.U16 R20, R0 ;  /* 0x0000000000147312 */ /* 0x020ff00000101800 */
[----:B0-----:R-:W0:Y:S08]  /*07b0*/  I2F.F64 R10, R12 ;  /* 0x0000000c000a7312 */ /* 0x001e300000201c00 */
[----:B----4-:R-:W-:Y:S01]  /*07c0*/  I2F.F64.U16 R12, R14 ;  /* 0x0000000e000c7312 */ /* 0x010fe20000101800 */
[----:B0-----:R-:W-:-:S07]  /*07d0*/  DFMA R10, R8, -0.5, R10 ;  /* 0xbfe00000080a782b */ /* 0x001fce000000000a */
        /* <DEDUP_REMOVED lines=14> */
[----:B0-----:R-:W0:Y:S08]  /*08c0*/  I2F.F64 R24, R12 ;  /* 0x0000000c00187312 */ /* 0x001e300000201c00 */
[----:B------:R-:W-:Y:S01]  /*08d0*/  I2F.F64.U16 R12, R23 ;  /* 0x00000017000c7312 */ /* 0x000fe20000101800 */
[----:B0-----:R-:W-:-:S10]  /*08e0*/  DFMA R10, R10, -0.5, R24 ;  /* 0xbfe000000a0a782b */ /* 0x001fd40000000018 */
[----:B------:R-:W0:Y:S08]  /*08f0*/  F2I.F64.TRUNC R10, R10 ;  /* 0x0000000a000a7311 */ /* 0x000e30000030d100 */
[----:B0-----:R0:W1:Y:S02]  /*0900*/  I2F.F64 R24, R10 ;  /* 0x0000000a00187312 */ /* 0x0010640000201c00 */
[----:B0-----:R-:W-:-:S04]  /*0910*/  IMAD.WIDE.U32 R10, R19, UR14, R4 ;  /* 0x0000000e130a7c25 */ /* 0x001fc8000f8e0004 */
[----:B------:R-:W-:Y:S01]  /*0920*/  IMAD R19, R19, UR15, R11 ;  /* 0x0000000f13137c24 */ /* 0x000fe2000f8e020b */
[----:B------:R-:W-:Y:S01]  /*0930*/  IADD3 R18, P0, PT, R10, UR16, RZ ;  /* 0x000000100a127c10 */ /* 0x000fe2000ff1e0ff */
[----:B-1----:R-:W-:-:S03]  /*0940*/  DFMA R8, R8, -0.5, R24 ;  /* 0xbfe000000808782b */ /* 0x002fc60000000018 */
[----:B------:R-:W-:-:S07]  /*0950*/  IADD3.X R19, PT, PT, R19, UR17, RZ, P0, !PT ;  /* 0x0000001113137c10 */ /* 0x000fce00087fe4ff */
[----:B------:R-:W0:Y:S08]  /*0960*/  F2I.F64.TRUNC R8, R8 ;  /* 0x0000000800087311 */ /* 0x000e30000030d100 */
[----:B0-----:R-:W0:Y:S02]  /*0970*/  I2F.F64 R24, R8 ;  /* 0x0000000800187312 */ /* 0x001e240000201c00 */
[----:B0-----:R-:W-:-:S10]  /*0980*/  DFMA R20, R20, -0.5, R24 ;  /* 0xbfe000001414782b */ /* 0x001fd40000000018 */
[----:B------:R-:W0:Y:S08]  /*0990*/  F2I.F64.TRUNC R20, R20 ;  /* 0x0000001400147311 */ /* 0x000e30000030d100 */
[----:B0-----:R-:W0:Y:S02]  /*09a0*/  I2F.F64 R24, R20 ;  /* 0x0000001400187312 */ /* 0x001e240000201c00 */
[----:B0-----:R-:W-:-:S10]  /*09b0*/  DFMA R12, R12, -0.5, R24 ;  /* 0xbfe000000c0c782b */ /* 0x001fd40000000018 */
[----:B------:R-:W0:Y:S02]  /*09c0*/  F2I.F64.TRUNC R12, R12 ;  /* 0x0000000c000c7311 */ /* 0x000e24000030d100 */
[----:B0-----:R-:W-:-:S04]  /*09d0*/  VIMNMX R0, PT, PT, RZ, R12, !PT ;  /* 0x0000000cff007248 */ /* 0x001fc80007fe0100 */
[----:B------:R-:W-:-:S05]  /*09e0*/  VIMNMX R25, PT, PT, R0, 0xff, PT ;  /* 0x000000ff00197848 */ /* 0x000fca0003fe0100 */
[----:B------:R0:W-:Y:S04]  /*09f0*/  STG.E.U8 desc[UR4][R6.64], R25 ;  /* 0x0000001906007986 */ /* 0x0001e8000c101104 */
[----:B------:R-:W2:Y:S04]  /*0a00*/  LDG.E.U8 R22, desc[UR4][R18.64+-0x1] ;  /* 0xffffff0412167981 */ /* 0x000ea8000c1e1100 */
[----:B------:R-:W3:Y:S04]  /*0a10*/  LDG.E.U8 R11, desc[UR4][R18.64] ;  /* 0x00000004120b7981 */ /* 0x000ee8000c1e1100 */
[----:B------:R-:W4:Y:S01]  /*0a20*/  LDG.E.U8 R10, desc[UR4][R18.64+0x1] ;  /* 0x00000104120a7981 */ /* 0x000f22000c1e1100 */
[----:B------:R-:W-:-:S04]  /*0a30*/  IMAD.WIDE.U32 R8, R15, UR14, R4 ;  /* 0x0000000e0f087c25 */ /* 0x000fc8000f8e0004 */
[----:B------:R-:W-:Y:S01]  /*0a40*/  IMAD R15, R15, UR15, R9 ;  /* 0x0000000f0f0f7c24 */ /* 0x000fe2000f8e0209 */
[----:B------:R-:W-:-:S04]  /*0a50*/  IADD3 R14, P0, PT, R8, UR16, RZ ;  /* 0x00000010080e7c10 */ /* 0x000fc8000ff1e0ff */
[----:B------:R-:W-:-:S05]  /*0a60*/  IADD3.X R15, PT, PT, R15, UR17, RZ, P0, !PT ;  /* 0x000000110f0f7c10 */ /* 0x000fca00087fe4ff */
[----:B------:R-:W5:Y:S04]  /*0a70*/  LDG.E.U8 R0, desc[UR4][R14.64+-0x1] ;  /* 0xffffff040e007981 */ /* 0x000f68000c1e1100 */
[----:B------:R-:W4:Y:S04]  /*0a80*/  LDG.E.U8 R8, desc[UR4][R14.64] ;  /* 0x000000040e087981 */ /* 0x000f28000c1e1100 */
[----:B------:R3:W5:Y:S01]  /*0a90*/  LDG.E.U8 R9, desc[UR4][R14.64+0x1] ;  /* 0x000001040e097981 */ /* 0x000762000c1e1100 */
[----:B------:R-:W-:-:S04]  /*0aa0*/  IMAD.WIDE.U32 R4, R17, UR14, R4 ;  /* 0x0000000e11047c25 */ /* 0x000fc8000f8e0004 */
[----:B------:R-:W-:Y:S01]  /*0ab0*/  IMAD R17, R17, UR15, R5 ;  /* 0x0000000f11117c24 */ /* 0x000fe2000f8e0205 */
[----:B------:R-:W-:-:S04]  /*0ac0*/  IADD3 R20, P0, PT, R4, UR16, RZ ;  /* 0x0000001004147c10 */ /* 0x000fc8000ff1e0ff */
[----:B------:R-:W-:-:S05]  /*0ad0*/  IADD3.X R21, PT, PT, R17, UR17, RZ, P0, !PT ;  /* 0x0000001111157c10 */ /* 0x000fca00087fe4ff */
[----:B0-----:R-:W5:Y:S04]  /*0ae0*/  LDG.E.U8 R6, desc[UR4][R20.64+-0x1] ;  /* 0xffffff0414067981 */ /* 0x001f68000c1e1100 */
[----:B------:R0:W5:Y:S04]  /*0af0*/  LDG.E.U8 R5, desc[UR4][R20.64] ;  /* 0x0000000414057981 */ /* 0x000168000c1e1100 */
[----:B------:R-:W5:Y:S01]  /*0b00*/  LDG.E.U8 R4, desc[UR4][R20.64+0x1] ;  /* 0x0000010414047981 */ /* 0x000f62000c1e1100 */
[----:B--2---:R-:W1:Y:S08]  /*0b10*/  I2F.F64.U16 R12, R22 ;  /* 0x00000016000c7312 */ /* 0x004e700000101800 */
[----:B---3--:R-:W-:Y:S01]  /*0b20*/  I2F.F64.U16 R14, R11 ;  /* 0x0000000b000e7312 */ /* 0x008fe20000101800 */
[----:B-1----:R-:W-:-:S10]  /*0b30*/  DFMA R12, R12, -0.5, RZ ;  /* 0xbfe000000c0c782b */ /* 0x002fd400000000ff */
[----:B------:R-:W1:Y:S08]  /*0b40*/  F2I.F64.TRUNC R12, R12 ;  /* 0x0000000c000c7311 */ /* 0x000e70000030d100 */
[----:B-1----:R-:W1:Y:S08]  /*0b50*/  I2F.F64 R16, R12 ;  /* 0x0000000c00107312 */ /* 0x002e700000201c00 */
[----:B----4-:R-:W-:Y:S01]  /*0b60*/  I2F.F64.U16 R12, R8 ;  /* 0x00000008000c7312 */ /* 0x010fe20000101800 */
[----:B-1----:R-:W-:-:S07]  /*0b70*/  DFMA R14, R14, -0.5, R16 ;  /* 0xbfe000000e0e782b */ /* 0x002fce0000000010 */
[----:B-----5:R-:W-:Y:S08]  /*0b80*/  I2F.F64.U16 R6, R6 ;  /* 0x0000000600067312 */ /* 0x020ff00000101800 */
[----:B------:R-:W-:Y:S08]  /*0b90*/  I2F.F64.U16 R16, R10 ;  /* 0x0000000a00107312 */ /* 0x000ff00000101800 */
[----:B------:R-:W1:Y:S08]  /*0ba0*/  F2I.F64.TRUNC R14, R14 ;  /* 0x0000000e000e7311 */ /* 0x000e70000030d100 */
[----:B------:R-:W-:Y:S08]  /*0bb0*/  I2F.F64.U16 R10, R9 ;  /* 0x00000009000a7312 */ /* 0x000ff00000101800 */
[----:B-1----:R-:W1:Y:S08]  /*0bc0*/  I2F.F64 R18, R14 ;  /* 0x0000000e00127312 */ /* 0x002e700000201c00 */
[----:B------:R-:W-:Y:S01]  /*0bd0*/  I2F.F64.U16 R8, R4 ;  /* 0x0000000400087312 */ /* 0x000fe20000101800 */
[----:B-1----:R-:W-:-:S07]  /*0be0*/  DFMA R16, R16, -0.5, R18 ;  /* 0xbfe000001010782b */ /* 0x002fce0000000012 */
[----:B------:R-:W-:Y:S08]  /*0bf0*/  I2F.F64.U16 R18, R0 ;  /* 0x0000000000127312 */ /* 0x000ff00000101800 */
[----:B------:R-:W0:Y:S08]  /*0c00*/  F2I.F64.TRUNC R16, R16 ;  /* 0x0000001000107311 */ /* 0x000e30000030d100 */
[----:B0-----:R-:W0:Y:S08]  /*0c10*/  I2F.F64 R20, R16 ;  /* 0x0000001000147312 */ /* 0x001e300000201c00 */
[----:B------:R-:W-:Y:S01]  /*0c20*/  I2F.F64.U16 R16, R5 ;  /* 0x0000000500107312 */ /* 0x000fe20000101800 */
[----:B0-----:R-:W-:-:S10]  /*0c30*/  DFMA R18, R18, -0.5, R20 ;  /* 0xbfe000001212782b */ /* 0x001fd40000000014 */
[----:B------:R-:W0:Y:S08]  /*0c40*/  F2I.F64.TRUNC R18, R18 ;  /* 0x0000001200127311 */ /* 0x000e30000030d100 */
[----:B0-----:R-:W0:Y:S02]  /*0c50*/  I2F.F64 R20, R18 ;  /* 0x0000001200147312 */ /* 0x001e240000201c00 */
[----:B0-----:R-:W-:-:S10]  /*0c60*/  DFMA R12, R12, 5, R20 ;  /* 0x401400000c0c782b */ /* 0x001fd40000000014 */
[----:B------:R-:W0:Y:S08]  /*0c70*/  F2I.F64.TRUNC R12, R12 ;  /* 0x0000000c000c7311 */ /* 0x000e30000030d100 */
[----:B0-----:R-:W0:Y:S02]  /*0c80*/  I2F.F64 R14, R12 ;  /* 0x0000000c000e7312 */ /* 0x001e240000201c00 */
[----:B0-----:R-:W-:-:S10]  /*0c90*/  DFMA R10, R10, -0.5, R14 ;  /* 0xbfe000000a0a782b */ /* 0x001fd4000000000e */
        /* <DEDUP_REMOVED lines=8> */
[----:B0-----:R-:W-:-:S10]  /*0d20*/  DFMA R8, R8, -0.5, R12 ;  /* 0xbfe000000808782b */ /* 0x001fd4000000000c */
[----:B------:R-:W0:Y:S02]  /*0d30*/  F2I.F64.TRUNC R8, R8 ;  /* 0x0000000800087311 */ /* 0x000e24000030d100 */
[----:B0-----:R-:W-:-:S04]  /*0d40*/  VIMNMX R0, PT, PT, RZ, R8, !PT ;  /* 0x00000008ff007248 */ /* 0x001fc80007fe0100 */
[----:B------:R-:W-:-:S05]  /*0d50*/  VIMNMX R7, PT, PT, R0, 0xff, PT ;  /* 0x000000ff00077848 */ /* 0x000fca0003fe0100 */
[----:B------:R-:W-:Y:S01]  /*0d60*/  STG.E.U8 desc[UR4][R2.64], R7 ;  /* 0x0000000702007986 */ /* 0x000fe2000c101104 */
[----:B------:R-:W-:Y:S05]  /*0d70*/  EXIT ;  /* 0x000000000000794d */ /* 0x000fea0003800000 */
.L_x_0:
[C---:B------:R-:W-:Y:S02]  /*0d80*/  ISETP.NE.AND P0, PT, R15.reuse, 0xef, PT ;  /* 0x000000ef0f00780c */ /* 0x040fe40003f05270 */
[----:B------:R-:W-:Y:S02]  /*0d90*/  ISETP.NE.AND P1, PT, R4, 0x13f, PT ;  /* 0x0000013f0400780c */ /* 0x000fe40003f25270 */
[----:B------:R-:W-:-:S04]  /*0da0*/  ISETP.NE.AND P0, PT, R15, RZ, P0 ;  /* 0x000000ff0f00720c */ /* 0x000fc80000705270 */
[----:B------:R-:W-:-:S13]  /*0db0*/  ISETP.NE.AND P0, PT, R4, RZ, P0 ;  /* 0x000000ff0400720c */ /* 0x000fda0000705270 */
[----:B------:R-:W-:Y:S05]  /*0dc0*/  @P0 EXIT P1 ;  /* 0x000000000000094d */ /* 0x000fea0000800000 */
[----:B------:R-:W1:Y:S01]  /*0dd0*/  LDCU.128 UR16, c[0x0][0x390] ;  /* 0x00007200ff1077ac */ /* 0x000e620008000c00 */
[----:B------:R-:W2:Y:S01]  /*0de0*/  LDCU.128 UR8, c[0x0][0x380] ;  /* 0x00007000ff0877ac */ /* 0x000ea20008000c00 */
[----:B------:R-:W3:Y:S01]  /*0df0*/  LDCU.128 UR12, c[0x0][0x3a0] ;  /* 0x00007400ff0c77ac */ /* 0x000ee20008000c00 */
[----:B-1----:R-:W-:-:S04]  /*0e00*/  IMAD.WIDE.U32 R10, R15, UR18, R4 ;  /* 0x000000120f0a7c25 */ /* 0x002fc8000f8e0004 */
[----:B------:R-:W-:Y:S01]  /*0e10*/  IMAD R0, R15, UR19, R11 ;  /* 0x000000130f007c24 */ /* 0x000fe2000f8e020b */
[----:B--2---:R-:W-:-:S04]  /*0e20*/  IADD3 R10, P0, PT, R10, UR8, RZ ;  /* 0x000000080a0a7c10 */ /* 0x004fc8000ff1e0ff */
[----:B------:R-:W-:-:S06]  /*0e30*/  IADD3.X R11, PT, PT, R0, UR9, RZ, P0, !PT ;  /* 0x00000009000b7c10 */ /* 0x000fcc00087fe4ff */
[----:B------:R-:W2:Y:S01]  /*0e40*/  LDG.E.U8 R11, desc[UR4][R10.64] ;  /* 0x000000040a0b7981 */ /* 0x000ea2000c1e1100 */
[----:B---3--:R-:W-:-:S04]  /*0e50*/  IMAD.WIDE.U32 R12, R15, UR12, R4 ;  /* 0x0000000c0f0c7c25 */ /* 0x008fc8000f8e0004 */
[----:B------:R-:W-:Y:S01]  /*0e60*/  IMAD R0, R15, UR13, R13 ;  /* 0x0000000d0f007c24 */ /* 0x000fe2000f8e020d */
[----:B------:R-:W-:-:S04]  /*0e70*/  IADD3 R12, P0, PT, R12, UR10, RZ ;  /* 0x0000000a0c0c7c10 */ /* 0x000fc8000ff1e0ff */
[----:B------:R-:W-:Y:S01]  /*0e80*/  IADD3.X R13, PT, PT, R0, UR11, RZ, P0, !PT ;  /* 0x0000000b000d7c10 */ /* 0x000fe200087fe4ff */
[C---:B------:R-:W-:Y:S01]  /*0e90*/  IMAD.WIDE.U32 R4, R15.reuse, UR14, R4 ;  /* 0x0000000e0f047c25 */ /* 0x040fe2000f8e0004 */
[----:B--2---:R-:W-:Y:S04]  /*0ea0*/  STG.E.U8 desc[UR4][R8.64], R11 ;  /* 0x0000000b08007986 */ /* 0x004fe8000c101104 */
[----:B------:R-:W2:Y:S01]  /*0eb0*/  LDG.E.U8 R13, desc[UR4][R12.64] ;  /* 0x000000040c0d7981 */ /* 0x000ea2000c1e1100 */
[----:B------:R-:W-:Y:S01]  /*0ec0*/  IMAD R15, R15, UR15, R5 ;  /* 0x0000000f0f0f7c24 */ /* 0x000fe2000f8e0205 */
[----:B------:R-:W-:-:S04]  /*0ed0*/  IADD3 R4, P0, PT, R4, UR16, RZ ;  /* 0x0000001004047c10 */ /* 0x000fc8000ff1e0ff */
[----:B------:R-:W-:Y:S01]  /*0ee0*/  IADD3.X R5, PT, PT, R15, UR17, RZ, P0, !PT ;  /* 0x000000110f057c10 */ /* 0x000fe200087fe4ff */
[----:B--2---:R-:W-:Y:S05]  /*0ef0*/  STG.E.U8 desc[UR4][R6.64], R13 ;  /* 0x0000000d06007986 */ /* 0x004fea000c101104 */
[----:B------:R-:W2:Y:S04]  /*0f00*/  LDG.E.U8 R5, desc[UR4][R4.64] ;  /* 0x0000000404057981 */ /* 0x000ea8000c1e1100 */
[----:B--2---:R-:W-:Y:S01]  /*0f10*/  STG.E.U8 desc[UR4][R2.64], R5 ;  /* 0x0000000502007986 */ /* 0x004fe2000c101104 */
[----:B------:R-:W-:Y:S05]  /*0f20*/  EXIT ;  /* 0x000000000000794d */ /* 0x000fea0003800000 */
.L_x_1:
[----:B------:R-:W-:-:S00]  /*0f30*/  BRA `(.L_x_1) ;  /* 0xfffffffc00fc7947 */ /* 0x000fc0000383ffff */
[----:B------:R-:W-:-:S00]  /*0f40*/  NOP ;  /* 0x0000000000007918 */ /* 0x000fc00000000000 */
        /* <DEDUP_REMOVED lines=11> */
.L_x_2:


//--------------------- .nv.shared.reserved.0     --------------------------
	.section	.nv.shared.reserved.0,"aw",@nobits
	.weak		__nv_reservedSMEM_offset_0_alias
	.size		__nv_reservedSMEM_offset_0_alias, 0, 64
	.other		__nv_reservedSMEM_offset_0_alias,@"STO_CUDA_RESERVED_SHARED STV_DEFAULT"
__nv_reservedSMEM_offset_0_alias:
	.zero		0
	.zero		64


//--------------------- .nv.constant0._Z13image_processPhS_S_mmmS_S_S_mmm --------------------------
	.section	.nv.constant0._Z13image_processPhS_S_mmmS_S_S_mmm,"a",@progbits
	.sectionflags	@""
	.align	4
.nv.constant0._Z13image_processPhS_S_mmmS_S_S_mmm:
	.zero		992


//--------------------- SYMBOLS --------------------------

	.type		.nv.reservedSmem.offset0,@object
	.size		.nv.reservedSmem.offset0,0x4
